//
// Generated by NVIDIA NVVM Compiler
//
// Compiler Build ID: CL-36424714
// Cuda compilation tools, release 13.0, V13.0.88
// Based on NVVM 20.0.0
//

.version 9.0
.target sm_100
.address_size 64

	// .globl	_Z21convolution_2D_kernelPfS_iiiiiii
.const .align 4 .b8 Mc[500];
.extern .shared .align 16 .b8 Ns[];

.visible .entry _Z21convolution_2D_kernelPfS_iiiiiii(
	.param .u64 .ptr .align 1 _Z21convolution_2D_kernelPfS_iiiiiii_param_0,
	.param .u64 .ptr .align 1 _Z21convolution_2D_kernelPfS_iiiiiii_param_1,
	.param .u32 _Z21convolution_2D_kernelPfS_iiiiiii_param_2,
	.param .u32 _Z21convolution_2D_kernelPfS_iiiiiii_param_3,
	.param .u32 _Z21convolution_2D_kernelPfS_iiiiiii_param_4,
	.param .u32 _Z21convolution_2D_kernelPfS_iiiiiii_param_5,
	.param .u32 _Z21convolution_2D_kernelPfS_iiiiiii_param_6,
	.param .u32 _Z21convolution_2D_kernelPfS_iiiiiii_param_7,
	.param .u32 _Z21convolution_2D_kernelPfS_iiiiiii_param_8
)
{
	.reg .pred 	%p<31>;
	.reg .b32 	%r<95>;
	.reg .b32 	%f<74>;
	.reg .b64 	%rd<22>;

	ld.param.u64 	%rd1, [_Z21convolution_2D_kernelPfS_iiiiiii_param_0];
	ld.param.u32 	%r35, [_Z21convolution_2D_kernelPfS_iiiiiii_param_2];
	ld.param.u32 	%r36, [_Z21convolution_2D_kernelPfS_iiiiiii_param_3];
	ld.param.u32 	%r37, [_Z21convolution_2D_kernelPfS_iiiiiii_param_4];
	ld.param.u32 	%r38, [_Z21convolution_2D_kernelPfS_iiiiiii_param_5];
	ld.param.u32 	%r39, [_Z21convolution_2D_kernelPfS_iiiiiii_param_6];
	ld.param.u32 	%r40, [_Z21convolution_2D_kernelPfS_iiiiiii_param_7];
	ld.param.u32 	%r41, [_Z21convolution_2D_kernelPfS_iiiiiii_param_8];
	mov.u32 	%r1, %tid.x;
	mov.u32 	%r2, %tid.y;
	mov.u32 	%r3, %tid.z;
	mov.u32 	%r42, %ctaid.x;
	mad.lo.s32 	%r4, %r39, %r42, %r1;
	mov.u32 	%r43, %ctaid.y;
	mad.lo.s32 	%r5, %r39, %r43, %r2;
	mov.u32 	%r44, %ctaid.z;
	mad.lo.s32 	%r6, %r39, %r44, %r3;
	sub.s32 	%r7, %r4, %r41;
	sub.s32 	%r8, %r5, %r41;
	sub.s32 	%r9, %r6, %r41;
	setp.gt.s32 	%p1, %r7, -1;
	setp.lt.s32 	%p2, %r7, %r36;
	and.pred  	%p3, %p1, %p2;
	setp.gt.s32 	%p4, %r8, -1;
	setp.lt.s32 	%p5, %r8, %r35;
	and.pred  	%p6, %p4, %p5;
	and.pred  	%p8, %p3, %p6;
	setp.gt.s32 	%p9, %r9, -1;
	setp.lt.s32 	%p10, %r9, %r37;
	and.pred  	%p11, %p9, %p10;
	and.pred  	%p13, %p8, %p11;
	not.pred 	%p14, %p13;
	@%p14 bra 	$L__BB0_2;
	cvta.to.global.u64 	%rd3, %rd1;
	mad.lo.s32 	%r51, %r9, %r35, %r8;
	mad.lo.s32 	%r52, %r51, %r36, %r7;
	mul.wide.s32 	%rd4, %r52, 4;
	add.s64 	%rd5, %rd3, %rd4;
	ld.global.f32 	%f16, [%rd5];
	mad.lo.s32 	%r53, %r40, %r3, %r2;
	mad.lo.s32 	%r54, %r53, %r40, %r1;
	shl.b32 	%r55, %r54, 2;
	mov.u32 	%r56, Ns;
	add.s32 	%r57, %r56, %r55;
	st.shared.f32 	[%r57], %f16;
	bra.uni 	$L__BB0_3;
$L__BB0_2:
	mad.lo.s32 	%r45, %r40, %r3, %r2;
	mad.lo.s32 	%r46, %r45, %r40, %r1;
	shl.b32 	%r47, %r46, 2;
	mov.u32 	%r48, Ns;
	add.s32 	%r49, %r48, %r47;
	mov.b32 	%r50, 0;
	st.shared.u32 	[%r49], %r50;
$L__BB0_3:
	bar.sync 	0;
	max.s32 	%r58, %r3, %r2;
	max.s32 	%r59, %r1, %r58;
	setp.ge.s32 	%p15, %r59, %r39;
	@%p15 bra 	$L__BB0_22;
	setp.lt.s32 	%p16, %r38, 1;
	mov.f32 	%f72, 0f00000000;
	@%p16 bra 	$L__BB0_20;
	and.b32  	%r10, %r38, 7;
	and.b32  	%r11, %r38, 3;
	and.b32  	%r12, %r38, 2147483640;
	and.b32  	%r13, %r38, 1;
	neg.s32 	%r14, %r12;
	mov.f32 	%f72, 0f00000000;
	mov.b32 	%r87, 0;
	mov.u64 	%rd16, Mc;
$L__BB0_6:
	mul.lo.s32 	%r16, %r87, %r38;
	add.s32 	%r62, %r87, %r3;
	mad.lo.s32 	%r17, %r62, %r40, %r2;
	mov.b32 	%r88, 0;
$L__BB0_7:
	setp.lt.u32 	%p17, %r38, 8;
	add.s32 	%r64, %r88, %r16;
	mul.lo.s32 	%r19, %r64, %r38;
	add.s32 	%r65, %r17, %r88;
	mad.lo.s32 	%r20, %r65, %r40, %r1;
	mov.b32 	%r93, 0;
	@%p17 bra 	$L__BB0_10;
	shl.b32 	%r66, %r20, 2;
	mov.u32 	%r67, Ns;
	add.s32 	%r68, %r67, %r66;
	add.s32 	%r90, %r68, 16;
	mov.u32 	%r89, %r19;
	mov.u32 	%r91, %r14;
$L__BB0_9:
	.pragma "nounroll";
	mul.wide.s32 	%rd6, %r89, 4;
	add.s64 	%rd8, %rd16, %rd6;
	ld.const.f32 	%f20, [%rd8];
	ld.shared.f32 	%f21, [%r90+-16];
	fma.rn.f32 	%f22, %f20, %f21, %f72;
	ld.const.f32 	%f23, [%rd8+4];
	ld.shared.f32 	%f24, [%r90+-12];
	fma.rn.f32 	%f25, %f23, %f24, %f22;
	ld.const.f32 	%f26, [%rd8+8];
	ld.shared.f32 	%f27, [%r90+-8];
	fma.rn.f32 	%f28, %f26, %f27, %f25;
	ld.const.f32 	%f29, [%rd8+12];
	ld.shared.f32 	%f30, [%r90+-4];
	fma.rn.f32 	%f31, %f29, %f30, %f28;
	ld.const.f32 	%f32, [%rd8+16];
	ld.shared.f32 	%f33, [%r90];
	fma.rn.f32 	%f34, %f32, %f33, %f31;
	ld.const.f32 	%f35, [%rd8+20];
	ld.shared.f32 	%f36, [%r90+4];
	fma.rn.f32 	%f37, %f35, %f36, %f34;
	ld.const.f32 	%f38, [%rd8+24];
	ld.shared.f32 	%f39, [%r90+8];
	fma.rn.f32 	%f40, %f38, %f39, %f37;
	ld.const.f32 	%f41, [%rd8+28];
	ld.shared.f32 	%f42, [%r90+12];
	fma.rn.f32 	%f72, %f41, %f42, %f40;
	add.s32 	%r91, %r91, 8;
	add.s32 	%r90, %r90, 32;
	add.s32 	%r89, %r89, 8;
	setp.ne.s32 	%p18, %r91, 0;
	mov.u32 	%r93, %r12;
	@%p18 bra 	$L__BB0_9;
$L__BB0_10:
	setp.eq.s32 	%p19, %r10, 0;
	@%p19 bra 	$L__BB0_18;
	add.s32 	%r69, %r10, -1;
	setp.lt.u32 	%p20, %r69, 3;
	@%p20 bra 	$L__BB0_13;
	add.s32 	%r70, %r93, %r19;
	mul.wide.s32 	%rd9, %r70, 4;
	add.s64 	%rd11, %rd16, %rd9;
	ld.const.f32 	%f44, [%rd11];
	add.s32 	%r71, %r20, %r93;
	shl.b32 	%r72, %r71, 2;
	mov.u32 	%r73, Ns;
	add.s32 	%r74, %r73, %r72;
	ld.shared.f32 	%f45, [%r74];
	fma.rn.f32 	%f46, %f44, %f45, %f72;
	ld.const.f32 	%f47, [%rd11+4];
	ld.shared.f32 	%f48, [%r74+4];
	fma.rn.f32 	%f49, %f47, %f48, %f46;
	ld.const.f32 	%f50, [%rd11+8];
	ld.shared.f32 	%f51, [%r74+8];
	fma.rn.f32 	%f52, %f50, %f51, %f49;
	ld.const.f32 	%f53, [%rd11+12];
	ld.shared.f32 	%f54, [%r74+12];
	fma.rn.f32 	%f72, %f53, %f54, %f52;
	add.s32 	%r93, %r93, 4;
$L__BB0_13:
	setp.eq.s32 	%p21, %r11, 0;
	@%p21 bra 	$L__BB0_18;
	setp.eq.s32 	%p22, %r11, 1;
	@%p22 bra 	$L__BB0_16;
	add.s32 	%r75, %r93, %r19;
	mul.wide.s32 	%rd12, %r75, 4;
	add.s64 	%rd14, %rd16, %rd12;
	ld.const.f32 	%f56, [%rd14];
	add.s32 	%r76, %r20, %r93;
	shl.b32 	%r77, %r76, 2;
	mov.u32 	%r78, Ns;
	add.s32 	%r79, %r78, %r77;
	ld.shared.f32 	%f57, [%r79];
	fma.rn.f32 	%f58, %f56, %f57, %f72;
	ld.const.f32 	%f59, [%rd14+4];
	ld.shared.f32 	%f60, [%r79+4];
	fma.rn.f32 	%f72, %f59, %f60, %f58;
	add.s32 	%r93, %r93, 2;
$L__BB0_16:
	setp.eq.s32 	%p23, %r13, 0;
	@%p23 bra 	$L__BB0_18;
	add.s32 	%r80, %r93, %r19;
	mul.wide.s32 	%rd15, %r80, 4;
	add.s64 	%rd17, %rd16, %rd15;
	ld.const.f32 	%f61, [%rd17];
	add.s32 	%r81, %r20, %r93;
	shl.b32 	%r82, %r81, 2;
	mov.u32 	%r83, Ns;
	add.s32 	%r84, %r83, %r82;
	ld.shared.f32 	%f62, [%r84];
	fma.rn.f32 	%f72, %f61, %f62, %f72;
$L__BB0_18:
	add.s32 	%r88, %r88, 1;
	setp.ne.s32 	%p24, %r88, %r38;
	@%p24 bra 	$L__BB0_7;
	add.s32 	%r87, %r87, 1;
	setp.ne.s32 	%p25, %r87, %r38;
	@%p25 bra 	$L__BB0_6;
$L__BB0_20:
	setp.ge.s32 	%p26, %r6, %r37;
	setp.ge.s32 	%p27, %r5, %r35;
	or.pred  	%p28, %p26, %p27;
	setp.ge.s32 	%p29, %r4, %r36;
	or.pred  	%p30, %p29, %p28;
	@%p30 bra 	$L__BB0_22;
	ld.param.u64 	%rd21, [_Z21convolution_2D_kernelPfS_iiiiiii_param_1];
	mad.lo.s32 	%r85, %r6, %r35, %r5;
	mad.lo.s32 	%r86, %r85, %r36, %r4;
	cvta.to.global.u64 	%rd18, %rd21;
	mul.wide.s32 	%rd19, %r86, 4;
	add.s64 	%rd20, %rd18, %rd19;
	st.global.f32 	[%rd20], %f72;
$L__BB0_22:
	ret;

}


// ===== COMPILED SASS (sm_100) =====

	.target	sm_100

	.elftype	@"ET_EXEC"


//--------------------- .note.nv.tkinfo           --------------------------
	.section	.note.nv.tkinfo,"",@"SHT_NOTE"
	.sectionflags	@"SHF_NOTE_NV_TKINFO"
	.tkinfo
        /*0018*/ 	.word	0x00000002
        /*0030*/ 	.string	""
        /*0030*/ 	.string	"ptxas"
        /*0030*/ 	.string	"Cuda compilation tools, release 13.0, V13.0.88"
        /*0030*/ 	.string	"Build cuda_13.0.r13.0/compiler.36424714_0"
        /*0030*/ 	.string	"-arch sm_100 -m 64 "



//--------------------- .note.nv.cuinfo           --------------------------
	.section	.note.nv.cuinfo,"",@"SHT_NOTE"
	.sectionflags	@"SHF_NOTE_NV_CUINFO"
        /*0018*/ 	.short	0x0002
        /*001a*/ 	.short	0x0064
        /*001c*/ 	.short	0x0082
	.zero		2


//--------------------- .nv.info                  --------------------------
	.section	.nv.info,"",@"SHT_CUDA_INFO"
	.align	4


	//----- nvinfo : EIATTR_REGCOUNT
	.align		4
        /*0000*/ 	.byte	0x04, 0x2f
        /*0002*/ 	.short	(.L_2 - .L_1)
	.align		4
.L_1:
        /*0004*/ 	.word	index@(_Z21convolution_2D_kernelPfS_iiiiiii)
        /*0008*/ 	.word	0x0000001b


	//----- nvinfo : EIATTR_FRAME_SIZE
	.align		4
.L_2:
        /*000c*/ 	.byte	0x04, 0x11
        /*000e*/ 	.short	(.L_4 - .L_3)
	.align		4
.L_3:
        /*0010*/ 	.word	index@(_Z21convolution_2D_kernelPfS_iiiiiii)
        /*0014*/ 	.word	0x00000000


	//----- nvinfo : EIATTR_MIN_STACK_SIZE
	.align		4
.L_4:
        /*0018*/ 	.byte	0x04, 0x12
        /*001a*/ 	.short	(.L_6 - .L_5)
	.align		4
.L_5:
        /*001c*/ 	.word	index@(_Z21convolution_2D_kernelPfS_iiiiiii)
        /*0020*/ 	.word	0x00000000
.L_6:


//--------------------- .nv.compat                --------------------------
	.section	.nv.compat,"",@"SHT_CUDA_COMPAT_INFO"
	.align	4
        /*0000*/ 	.byte	0x02, 0x09, 0x00, 0x00, 0x02, 0x02, 0x01, 0x00, 0x02, 0x05, 0x05, 0x00, 0x03, 0x07, 0x01, 0x01
        /*0010*/ 	.byte	0x02, 0x03, 0x00, 0x00, 0x02, 0x06, 0x01, 0x00, 0x04, 0x0b, 0x08, 0x00, 0x09, 0x00, 0x00, 0x00
        /*0020*/ 	.byte	0x00, 0x00, 0x00, 0x00


//--------------------- .nv.info._Z21convolution_2D_kernelPfS_iiiiiii --------------------------
	.section	.nv.info._Z21convolution_2D_kernelPfS_iiiiiii,"",@"SHT_CUDA_INFO"
	.sectionflags	@""
	.align	4


	//----- nvinfo : EIATTR_CUDA_API_VERSION
	.align		4
        /*0000*/ 	.byte	0x04, 0x37
        /*0002*/ 	.short	(.L_8 - .L_7)
.L_7:
        /*0004*/ 	.word	0x00000082


	//----- nvinfo : EIATTR_KPARAM_INFO
	.align		4
.L_8:
        /*0008*/ 	.byte	0x04, 0x17
        /*000a*/ 	.short	(.L_10 - .L_9)
.L_9:
        /*000c*/ 	.word	0x00000000
        /*0010*/ 	.short	0x0008
        /*0012*/ 	.short	0x0028
        /*0014*/ 	.byte	0x00, 0xf0, 0x11, 0x00


	//----- nvinfo : EIATTR_KPARAM_INFO
	.align		4
.L_10:
        /*0018*/ 	.byte	0x04, 0x17
        /*001a*/ 	.short	(.L_12 - .L_11)
.L_11:
        /*001c*/ 	.word	0x00000000
        /*0020*/ 	.short	0x0007
        /*0022*/ 	.short	0x0024
        /*0024*/ 	.byte	0x00, 0xf0, 0x11, 0x00


	//----- nvinfo : EIATTR_KPARAM_INFO
	.align		4
.L_12:
        /*0028*/ 	.byte	0x04, 0x17
        /*002a*/ 	.short	(.L_14 - .L_13)
.L_13:
        /*002c*/ 	.word	0x00000000
        /*0030*/ 	.short	0x0006
        /*0032*/ 	.short	0x0020
        /*0034*/ 	.byte	0x00, 0xf0, 0x11, 0x00


	//----- nvinfo : EIATTR_KPARAM_INFO
	.align		4
.L_14:
        /*0038*/ 	.byte	0x04, 0x17
        /*003a*/ 	.short	(.L_16 - .L_15)
.L_15:
        /*003c*/ 	.word	0x00000000
        /*0040*/ 	.short	0x0005
        /*0042*/ 	.short	0x001c
        /*0044*/ 	.byte	0x00, 0xf0, 0x11, 0x00


	//----- nvinfo : EIATTR_KPARAM_INFO
	.align		4
.L_16:
        /*0048*/ 	.byte	0x04, 0x17
        /*004a*/ 	.short	(.L_18 - .L_17)
.L_17:
        /*004c*/ 	.word	0x00000000
        /*0050*/ 	.short	0x0004
        /*0052*/ 	.short	0x0018
        /*0054*/ 	.byte	0x00, 0xf0, 0x11, 0x00


	//----- nvinfo : EIATTR_KPARAM_INFO
	.align		4
.L_18:
        /*0058*/ 	.byte	0x04, 0x17
        /*005a*/ 	.short	(.L_20 - .L_19)
.L_19:
        /*005c*/ 	.word	0x00000000
        /*0060*/ 	.short	0x0003
        /*0062*/ 	.short	0x0014
        /*0064*/ 	.byte	0x00, 0xf0, 0x11, 0x00


	//----- nvinfo : EIATTR_KPARAM_INFO
	.align		4
.L_20:
        /*0068*/ 	.byte	0x04, 0x17
        /*006a*/ 	.short	(.L_22 - .L_21)
.L_21:
        /*006c*/ 	.word	0x00000000
        /*0070*/ 	.short	0x0002
        /*0072*/ 	.short	0x0010
        /*0074*/ 	.byte	0x00, 0xf0, 0x11, 0x00


	//----- nvinfo : EIATTR_KPARAM_INFO
	.align		4
.L_22:
        /*0078*/ 	.byte	0x04, 0x17
        /*007a*/ 	.short	(.L_24 - .L_23)
.L_23:
        /*007c*/ 	.word	0x00000000
        /*0080*/ 	.short	0x0001
        /*0082*/ 	.short	0x0008
        /*0084*/ 	.byte	0x00, 0xf5, 0x21, 0x00


	//----- nvinfo : EIATTR_KPARAM_INFO
	.align		4
.L_24:
        /*0088*/ 	.byte	0x04, 0x17
        /*008a*/ 	.short	(.L_26 - .L_25)
.L_25:
        /*008c*/ 	.word	0x00000000
        /*0090*/ 	.short	0x0000
        /*0092*/ 	.short	0x0000
        /*0094*/ 	.byte	0x00, 0xf5, 0x21, 0x00


	//----- nvinfo : EIATTR_SPARSE_MMA_MASK
	.align		4
.L_26:
        /*0098*/ 	.byte	0x03, 0x50
        /*009a*/ 	.short	0x0000


	//----- nvinfo : EIATTR_MAXREG_COUNT
	.align		4
        /*009c*/ 	.byte	0x03, 0x1b
        /*009e*/ 	.short	0x00ff


	//----- nvinfo : EIATTR_NUM_BARRIERS
	.align		4
        /*00a0*/ 	.byte	0x02, 0x4c
        /*00a2*/ 	.byte	0x01
	.zero		1


	//----- nvinfo : EIATTR_MERCURY_ISA_VERSION
	.align		4
        /*00a4*/ 	.byte	0x03, 0x5f
        /*00a6*/ 	.short	0x0101


	//----- nvinfo : EIATTR_VRC_CTA_INIT_COUNT
	.align		4
        /*00a8*/ 	.byte	0x02, 0x4a
	.zero		1
	.zero		1


	//----- nvinfo : EIATTR_EXIT_INSTR_OFFSETS
	.align		4
        /*00ac*/ 	.byte	0x04, 0x1c
        /*00ae*/ 	.short	(.L_28 - .L_27)


	//   ....[0]....
.L_27:
        /*00b0*/ 	.word	0x000002a0


	//   ....[1]....
        /*00b4*/ 	.word	0x00000ac0


	//   ....[2]....
        /*00b8*/ 	.word	0x00000b20


	//----- nvinfo : EIATTR_CBANK_PARAM_SIZE
	.align		4
.L_28:
        /*00bc*/ 	.byte	0x03, 0x19
        /*00be*/ 	.short	0x002c


	//----- nvinfo : EIATTR_PARAM_CBANK
	.align		4
        /*00c0*/ 	.byte	0x04, 0x0a
        /*00c2*/ 	.short	(.L_30 - .L_29)
	.align		4
.L_29:
        /*00c4*/ 	.word	index@(.nv.constant0._Z21convolution_2D_kernelPfS_iiiiiii)
        /*00c8*/ 	.short	0x0380
        /*00ca*/ 	.short	0x002c


	//----- nvinfo : EIATTR_SW_WAR
	.align		4
.L_30:
        /*00cc*/ 	.byte	0x04, 0x36
        /*00ce*/ 	.short	(.L_32 - .L_31)
.L_31:
        /*00d0*/ 	.word	0x00000008
.L_32:


//--------------------- .nv.callgraph             --------------------------
	.section	.nv.callgraph,"",@"SHT_CUDA_CALLGRAPH"
	.align	4
	.sectionentsize	8
	.align		4
        /*0000*/ 	.word	0x00000000
	.align		4
        /*0004*/ 	.word	0xffffffff
	.align		4
        /*0008*/ 	.word	0x00000000
	.align		4
        /*000c*/ 	.word	0xfffffffe
	.align		4
        /*0010*/ 	.word	0x00000000
	.align		4
        /*0014*/ 	.word	0xfffffffd
	.align		4
        /*0018*/ 	.word	0x00000000
	.align		4
        /*001c*/ 	.word	0xfffffffc


//--------------------- .nv.constant3             --------------------------
	.section	.nv.constant3,"a",@progbits
	.align	4
.nv.constant3:
	.type		Mc,@object
	.size		Mc,(.L_0 - Mc)
Mc:
	.zero		500
.L_0:


//--------------------- .text._Z21convolution_2D_kernelPfS_iiiiiii --------------------------
	.section	.text._Z21convolution_2D_kernelPfS_iiiiiii,"ax",@progbits
	.align	128
        .global         _Z21convolution_2D_kernelPfS_iiiiiii
        .type           _Z21convolution_2D_kernelPfS_iiiiiii,@function
        .size           _Z21convolution_2D_kernelPfS_iiiiiii,(.L_x_9 - _Z21convolution_2D_kernelPfS_iiiiiii)
        .other          _Z21convolution_2D_kernelPfS_iiiiiii,@"STO_CUDA_ENTRY STV_DEFAULT"
_Z21convolution_2D_kernelPfS_iiiiiii:
.text._Z21convolution_2D_kernelPfS_iiiiiii:
[----:B------:R-:W-:Y:S01]  /*0000*/  LDC R1, c[0x0][0x37c] ;  /* 0x0000df00ff017b82 */ /* 0x000fe20000000800 */
[----:B------:R-:W0:Y:S07]  /*0010*/  S2R R4, SR_TID.X ;  /* 0x0000000000047919 */ /* 0x000e2e0000002100 */
[----:B------:R-:W0:Y:S01]  /*0020*/  S2UR UR4, SR_CTAID.X ;  /* 0x00000000000479c3 */ /* 0x000e220000002500 */
[----:B------:R-:W1:Y:S01]  /*0030*/  LDCU UR7, c[0x0][0x3a8] ;  /* 0x00007500ff0777ac */ /* 0x000e620008000800 */
[----:B------:R-:W2:Y:S01]  /*0040*/  S2R R5, SR_TID.Y ;  /* 0x0000000000057919 */ /* 0x000ea20000002200 */
[----:B------:R-:W3:Y:S01]  /*0050*/  LDCU.64 UR8, c[0x0][0x390] ;  /* 0x00007200ff0877ac */ /* 0x000ee20008000a00 */
[----:B------:R-:W4:Y:S04]  /*0060*/  S2R R6, SR_TID.Z ;  /* 0x0000000000067919 */ /* 0x000f280000002300 */
[----:B------:R-:W0:Y:S01]  /*0070*/  LDC R13, c[0x0][0x3a0] ;  /* 0x0000e800ff0d7b82 */ /* 0x000e220000000800 */
[----:B------:R-:W5:Y:S01]  /*0080*/  LDCU UR10, c[0x0][0x398] ;  /* 0x00007300ff0a77ac */ /* 0x000f620008000800 */
[----:B------:R-:W5:Y:S06]  /*0090*/  LDCU.64 UR14, c[0x0][0x358] ;  /* 0x00006b00ff0e77ac */ /* 0x000f6c0008000a00 */
[----:B------:R-:W2:Y:S08]  /*00a0*/  S2UR UR5, SR_CTAID.Y ;  /* 0x00000000000579c3 */ /* 0x000eb00000002600 */
[----:B------:R-:W4:Y:S01]  /*00b0*/  S2UR UR6, SR_CTAID.Z ;  /* 0x00000000000679c3 */ /* 0x000f220000002700 */
[----:B0-----:R-:W-:-:S05]  /*00c0*/  IMAD R0, R13, UR4, R4 ;  /* 0x000000040d007c24 */ /* 0x001fca000f8e0204 */
[----:B-1----:R-:W-:Y:S01]  /*00d0*/  IADD3 R7, PT, PT, R0, -UR7, RZ ;  /* 0x8000000700077c10 */ /* 0x002fe2000fffe0ff */
[----:B--2---:R-:W-:-:S03]  /*00e0*/  IMAD R2, R13, UR5, R5 ;  /* 0x000000050d027c24 */ /* 0x004fc6000f8e0205 */
[C---:B---3--:R-:W-:Y:S02]  /*00f0*/  ISETP.GE.AND P1, PT, R7.reuse, UR9, PT ;  /* 0x0000000907007c0c */ /* 0x048fe4000bf26270 */
[----:B------:R-:W-:Y:S02]  /*0100*/  IADD3 R10, PT, PT, R2, -UR7, RZ ;  /* 0x80000007020a7c10 */ /* 0x000fe4000fffe0ff */
[----:B------:R-:W-:Y:S01]  /*0110*/  ISETP.GT.AND P1, PT, R7, -0x1, !P1 ;  /* 0xffffffff0700780c */ /* 0x000fe20004f24270 */
[----:B----4-:R-:W-:Y:S01]  /*0120*/  IMAD R3, R13, UR6, R6 ;  /* 0x000000060d037c24 */ /* 0x010fe2000f8e0206 */
[----:B------:R-:W-:Y:S01]  /*0130*/  ISETP.GE.AND P2, PT, R10, UR8, PT ;  /* 0x000000080a007c0c */ /* 0x000fe2000bf46270 */
[----:B------:R-:W0:Y:S01]  /*0140*/  S2UR UR5, SR_CgaCtaId ;  /* 0x00000000000579c3 */ /* 0x000e220000008800 */
[----:B------:R-:W1:Y:S02]  /*0150*/  LDCU UR6, c[0x0][0x3a4] ;  /* 0x00007480ff0677ac */ /* 0x000e640008000800 */
[----:B------:R-:W-:-:S02]  /*0160*/  IADD3 R11, PT, PT, R3, -UR7, RZ ;  /* 0x80000007030b7c10 */ /* 0x000fc4000fffe0ff */
[----:B------:R-:W-:Y:S02]  /*0170*/  ISETP.GT.AND P2, PT, R10, -0x1, !P2 ;  /* 0xffffffff0a00780c */ /* 0x000fe40005744270 */
[----:B-----5:R-:W-:-:S04]  /*0180*/  ISETP.GE.AND P0, PT, R11, UR10, PT ;  /* 0x0000000a0b007c0c */ /* 0x020fc8000bf06270 */
[----:B------:R-:W-:-:S04]  /*0190*/  ISETP.GT.AND P0, PT, R11, -0x1, !P0 ;  /* 0xffffffff0b00780c */ /* 0x000fc80004704270 */
[----:B------:R-:W-:-:S13]  /*01a0*/  PLOP3.LUT P0, PT, P0, P1, P2, 0x80, 0x0 ;  /* 0x000000000000781c */ /* 0x000fda0000703020 */
[----:B------:R-:W2:Y:S01]  /*01b0*/  @P0 LDC.64 R8, c[0x0][0x380] ;  /* 0x0000e000ff080b82 */ /* 0x000ea20000000a00 */
[----:B------:R-:W-:-:S04]  /*01c0*/  @P0 IMAD R10, R11, UR8, R10 ;  /* 0x000000080b0a0c24 */ /* 0x000fc8000f8e020a */
[----:B------:R-:W-:-:S04]  /*01d0*/  @P0 IMAD R7, R10, UR9, R7 ;  /* 0x000000090a070c24 */ /* 0x000fc8000f8e0207 */
[----:B--2---:R-:W-:-:S06]  /*01e0*/  @P0 IMAD.WIDE R8, R7, 0x4, R8 ;  /* 0x0000000407080825 */ /* 0x004fcc00078e0208 */
[----:B------:R-:W2:Y:S01]  /*01f0*/  @P0 LDG.E R8, desc[UR14][R8.64] ;  /* 0x0000000e08080981 */ /* 0x000ea2000c1e1900 */
[C---:B-1----:R-:W-:Y:S01]  /*0200*/  IMAD R7, R6.reuse, UR6, R5 ;  /* 0x0000000606077c24 */ /* 0x042fe2000f8e0205 */
[----:B------:R-:W-:Y:S01]  /*0210*/  UMOV UR4, 0x400 ;  /* 0x0000040000047882 */ /* 0x000fe20000000000 */
[--C-:B------:R-:W-:Y:S01]  /*0220*/  VIMNMX3 R10, R6, R5, R4.reuse, !PT ;  /* 0x00000005060a720f */ /* 0x100fe20007800104 */
[----:B0-----:R-:W-:Y:S01]  /*0230*/  ULEA UR4, UR5, UR4, 0x18 ;  /* 0x0000000405047291 */ /* 0x001fe2000f8ec0ff */
[----:B------:R-:W-:Y:S02]  /*0240*/  IMAD R7, R7, UR6, R4 ;  /* 0x0000000607077c24 */ /* 0x000fe4000f8e0204 */
[----:B------:R-:W-:-:S03]  /*0250*/  ISETP.GE.AND P1, PT, R10, R13, PT ;  /* 0x0000000d0a00720c */ /* 0x000fc60003f26270 */
[----:B------:R-:W-:-:S05]  /*0260*/  LEA R7, R7, UR4, 0x2 ;  /* 0x0000000407077c11 */ /* 0x000fca000f8e10ff */
[----:B--2---:R0:W-:Y:S04]  /*0270*/  @P0 STS [R7], R8 ;  /* 0x0000000807000388 */ /* 0x0041e80000000800 */
[----:B------:R0:W-:Y:S01]  /*0280*/  @!P0 STS [R7], RZ ;  /* 0x000000ff07008388 */ /* 0x0001e20000000800 */
[----:B------:R-:W-:Y:S06]  /*0290*/  BAR.SYNC.DEFER_BLOCKING 0x0 ;  /* 0x0000000000007b1d */ /* 0x000fec0000010000 */
[----:B------:R-:W-:Y:S05]  /*02a0*/  @P1 EXIT ;  /* 0x000000000000194d */ /* 0x000fea0003800000 */
[----:B------:R-:W1:Y:S01]  /*02b0*/  LDCU UR7, c[0x0][0x39c] ;  /* 0x00007380ff0777ac */ /* 0x000e620008000800 */
[----:B------:R-:W-:Y:S01]  /*02c0*/  HFMA2 R9, -RZ, RZ, 0, 0 ;  /* 0x00000000ff097431 */ /* 0x000fe200000001ff */
[----:B-1----:R-:W-:-:S09]  /*02d0*/  UISETP.GE.AND UP0, UPT, UR7, 0x1, UPT ;  /* 0x000000010700788c */ /* 0x002fd2000bf06270 */
[----:B------:R-:W-:Y:S05]  /*02e0*/  BRA.U !UP0, `(.L_x_0) ;  /* 0x0000000508e07547 */ /* 0x000fea000b800000 */
[----:B------:R-:W-:Y:S01]  /*02f0*/  ULOP3.LUT UR8, UR7, 0x7ffffff8, URZ, 0xc0, !UPT ;  /* 0x7ffffff807087892 */ /* 0x000fe2000f8ec0ff */
[----:B------:R-:W-:Y:S01]  /*0300*/  MOV R9, RZ ;  /* 0x000000ff00097202 */ /* 0x000fe20000000f00 */
[----:B------:R-:W-:Y:S02]  /*0310*/  ULOP3.LUT UR16, UR7, 0x7, URZ, 0xc0, !UPT ;  /* 0x0000000707107892 */ /* 0x000fe4000f8ec0ff */
[----:B------:R-:W-:Y:S02]  /*0320*/  ULOP3.LUT UR7, UR7, 0x3, URZ, 0xc0, !UPT ;  /* 0x0000000307077892 */ /* 0x000fe4000f8ec0ff */
[----:B------:R-:W-:Y:S01]  /*0330*/  UIADD3 UR11, UPT, UPT, -UR8, URZ, URZ ;  /* 0x000000ff080b7290 */ /* 0x000fe2000fffe1ff */
[----:B------:R-:W-:-:S11]  /*0340*/  UMOV UR4, URZ ;  /* 0x000000ff00047c82 */ /* 0x000fd60008000000 */
.L_x_7:
[----:B------:R-:W1:Y:S01]  /*0350*/  LDCU UR5, c[0x0][0x3a4] ;  /* 0x00007480ff0577ac */ /* 0x000e620008000800 */
[----:B0-----:R-:W-:Y:S01]  /*0360*/  IADD3 R8, PT, PT, R6, UR4, RZ ;  /* 0x0000000406087c10 */ /* 0x001fe2000fffe0ff */
[----:B------:R-:W0:Y:S01]  /*0370*/  LDCU UR6, c[0x0][0x39c] ;  /* 0x00007380ff0677ac */ /* 0x000e220008000800 */
[----:B------:R-:W-:Y:S01]  /*0380*/  UMOV UR12, UR4 ;  /* 0x00000004000c7c82 */ /* 0x000fe20008000000 */
[----:B------:R-:W-:Y:S02]  /*0390*/  UIADD3 UR4, UPT, UPT, UR4, 0x1, URZ ;  /* 0x0000000104047890 */ /* 0x000fe4000fffe0ff */
[----:B-1----:R-:W-:Y:S01]  /*03a0*/  IMAD R7, R8, UR5, R5 ;  /* 0x0000000508077c24 */ /* 0x002fe2000f8e0205 */
[----:B------:R-:W-:Y:S01]  /*03b0*/  UMOV UR5, URZ ;  /* 0x000000ff00057c82 */ /* 0x000fe20008000000 */
[----:B0-----:R-:W-:-:S11]  /*03c0*/  UISETP.NE.AND UP0, UPT, UR4, UR6, UPT ;  /* 0x000000060400728c */ /* 0x001fd6000bf05270 */
.L_x_6:
[----:B------:R-:W0:Y:S01]  /*03d0*/  LDCU UR22, c[0x0][0x39c] ;  /* 0x00007380ff1677ac */ /* 0x000e220008000800 */
[----:B------:R-:W-:Y:S01]  /*03e0*/  IADD3 R11, PT, PT, R7, UR5, RZ ;  /* 0x00000005070b7c10 */ /* 0x000fe2000fffe0ff */
[----:B------:R-:W1:Y:S01]  /*03f0*/  LDCU UR9, c[0x0][0x3a4] ;  /* 0x00007480ff0977ac */ /* 0x000e620008000800 */
[----:B0-----:R-:W-:Y:S02]  /*0400*/  UISETP.GE.U32.AND UP2, UPT, UR22, 0x8, UPT ;  /* 0x000000081600788c */ /* 0x001fe4000bf46070 */
[----:B------:R-:W-:Y:S02]  /*0410*/  UIMAD UR6, UR12, UR22, UR5 ;  /* 0x000000160c0672a4 */ /* 0x000fe4000f8e0205 */
[----:B------:R-:W-:Y:S01]  /*0420*/  UIADD3 UR5, UPT, UPT, UR5, 0x1, URZ ;  /* 0x0000000105057890 */ /* 0x000fe2000fffe0ff */
[----:B-1----:R-:W-:Y:S01]  /*0430*/  IMAD R8, R11, UR9, R4 ;  /* 0x000000090b087c24 */ /* 0x002fe2000f8e0204 */
[----:B------:R-:W-:Y:S02]  /*0440*/  UIMAD UR13, UR6, UR22, URZ ;  /* 0x00000016060d72a4 */ /* 0x000fe4000f8e02ff */
[----:B------:R-:W-:Y:S01]  /*0450*/  UISETP.NE.AND UP1, UPT, UR5, UR22, UPT ;  /* 0x000000160500728c */ /* 0x000fe2000bf25270 */
[----:B------:R-:W-:Y:S01]  /*0460*/  UMOV UR6, URZ ;  /* 0x000000ff00067c82 */ /* 0x000fe20008000000 */
[----:B------:R-:W-:Y:S09]  /*0470*/  BRA.U !UP2, `(.L_x_1) ;  /* 0x000000010a987547 */ /* 0x000ff2000b800000 */
[----:B------:R-:W0:Y:S01]  /*0480*/  S2UR UR9, SR_CgaCtaId ;  /* 0x00000000000979c3 */ /* 0x000e220000008800 */
[----:B------:R-:W-:Y:S02]  /*0490*/  UMOV UR6, 0x400 ;  /* 0x0000040000067882 */ /* 0x000fe40000000000 */
[----:B0-----:R-:W-:-:S03]  /*04a0*/  ULEA UR6, UR9, UR6, 0x18 ;  /* 0x0000000609067291 */ /* 0x001fc6000f8ec0ff */
[----:B------:R-:W-:-:S03]  /*04b0*/  UMOV UR9, UR11 ;  /* 0x0000000b00097c82 */ /* 0x000fc60008000000 */
[----:B------:R-:W-:Y:S01]  /*04c0*/  LEA R10, R8, UR6, 0x2 ;  /* 0x00000006080a7c11 */ /* 0x000fe2000f8e10ff */
[----:B------:R-:W-:-:S03]  /*04d0*/  UMOV UR6, UR13 ;  /* 0x0000000d00067c82 */ /* 0x000fc60008000000 */
[----:B------:R-:W-:-:S07]  /*04e0*/  IADD3 R10, PT, PT, R10, 0x10, RZ ;  /* 0x000000100a0a7810 */ /* 0x000fce0007ffe0ff */
.L_x_2:
[----:B------:R-:W0:Y:S01]  /*04f0*/  LDS R12, [R10+-0x10] ;  /* 0xfffff0000a0c7984 */ /* 0x000e220000000800 */
[----:B------:R-:W-:Y:S02]  /*0500*/  USHF.L.U32 UR10, UR6, 0x2, URZ ;  /* 0x00000002060a7899 */ /* 0x000fe400080006ff */
[----:B------:R-:W-:Y:S01]  /*0510*/  UIADD3 UR9, UPT, UPT, UR9, 0x8, URZ ;  /* 0x0000000809097890 */ /* 0x000fe2000fffe0ff */
[----:B------:R-:W1:Y:S01]  /*0520*/  LDS R11, [R10+-0xc] ;  /* 0xfffff4000a0b7984 */ /* 0x000e620000000800 */
[----:B------:R-:W-:Y:S02]  /*0530*/  UIADD3 UR6, UPT, UPT, UR6, 0x8, URZ ;  /* 0x0000000806067890 */ /* 0x000fe4000fffe0ff */
[----:B------:R-:W-:Y:S01]  /*0540*/  UISETP.NE.AND UP2, UPT, UR9, URZ, UPT ;  /* 0x000000ff0900728c */ /* 0x000fe2000bf45270 */
[----:B------:R-:W2:Y:S04]  /*0550*/  LDS R14, [R10+-0x8] ;  /* 0xfffff8000a0e7984 */ /* 0x000ea80000000800 */
[----:B------:R-:W3:Y:S01]  /*0560*/  LDS R16, [R10+-0x4] ;  /* 0xfffffc000a107984 */ /* 0x000ee20000000800 */
[----:B------:R-:W0:Y:S03]  /*0570*/  LDCU UR17, c[0x3][UR10] ;  /* 0x00c000000a1177ac */ /* 0x000e260008000800 */
[----:B------:R-:W4:Y:S01]  /*0580*/  LDS R18, [R10] ;  /* 0x000000000a127984 */ /* 0x000f220000000800 */
[----:B------:R-:W1:Y:S03]  /*0590*/  LDCU UR18, c[0x3][UR10+0x4] ;  /* 0x00c000800a1277ac */ /* 0x000e660008000800 */
[----:B------:R-:W5:Y:S01]  /*05a0*/  LDS R20, [R10+0x4] ;  /* 0x000004000a147984 */ /* 0x000f620000000800 */
[----:B------:R-:W2:Y:S03]  /*05b0*/  LDCU UR19, c[0x3][UR10+0x8] ;  /* 0x00c001000a1377ac */ /* 0x000ea60008000800 */
[----:B------:R-:W5:Y:S01]  /*05c0*/  LDS R22, [R10+0x8] ;  /* 0x000008000a167984 */ /* 0x000f620000000800 */
[----:B------:R-:W3:Y:S03]  /*05d0*/  LDCU UR20, c[0x3][UR10+0xc] ;  /* 0x00c001800a1477ac */ /* 0x000ee60008000800 */
[----:B------:R0:W5:Y:S01]  /*05e0*/  LDS R24, [R10+0xc] ;  /* 0x00000c000a187984 */ /* 0x0001620000000800 */
[----:B------:R-:W4:Y:S01]  /*05f0*/  LDCU UR21, c[0x3][UR10+0x10] ;  /* 0x00c002000a1577ac */ /* 0x000f220008000800 */
[----:B0-----:R-:W-:Y:S01]  /*0600*/  IADD3 R10, PT, PT, R10, 0x20, RZ ;  /* 0x000000200a0a7810 */ /* 0x001fe20007ffe0ff */
[----:B------:R-:W-:Y:S01]  /*0610*/  FFMA R12, R12, UR17, R9 ;  /* 0x000000110c0c7c23 */ /* 0x000fe20008000009 */
[----:B------:R-:W5:Y:S03]  /*0620*/  LDCU UR17, c[0x3][UR10+0x14] ;  /* 0x00c002800a1177ac */ /* 0x000f660008000800 */
[----:B-1----:R-:W-:Y:S01]  /*0630*/  FFMA R11, R11, UR18, R12 ;  /* 0x000000120b0b7c23 */ /* 0x002fe2000800000c */
[----:B------:R-:W0:Y:S03]  /*0640*/  LDCU UR18, c[0x3][UR10+0x18] ;  /* 0x00c003000a1277ac */ /* 0x000e260008000800 */
[----:B--2---:R-:W-:Y:S01]  /*0650*/  FFMA R11, R14, UR19, R11 ;  /* 0x000000130e0b7c23 */ /* 0x004fe2000800000b */
[----:B------:R-:W1:Y:S03]  /*0660*/  LDCU UR10, c[0x3][UR10+0x1c] ;  /* 0x00c003800a0a77ac */ /* 0x000e660008000800 */
[----:B---3--:R-:W-:-:S04]  /*0670*/  FFMA R11, R16, UR20, R11 ;  /* 0x00000014100b7c23 */ /* 0x008fc8000800000b */
[----:B----4-:R-:W-:-:S04]  /*0680*/  FFMA R11, R18, UR21, R11 ;  /* 0x00000015120b7c23 */ /* 0x010fc8000800000b */
[----:B-----5:R-:W-:-:S04]  /*0690*/  FFMA R11, R20, UR17, R11 ;  /* 0x00000011140b7c23 */ /* 0x020fc8000800000b */
[----:B0-----:R-:W-:-:S04]  /*06a0*/  FFMA R11, R22, UR18, R11 ;  /* 0x00000012160b7c23 */ /* 0x001fc8000800000b */
[----:B-1----:R-:W-:Y:S01]  /*06b0*/  FFMA R9, R24, UR10, R11 ;  /* 0x0000000a18097c23 */ /* 0x002fe2000800000b */
[----:B------:R-:W-:Y:S06]  /*06c0*/  BRA.U UP2, `(.L_x_2) ;  /* 0xfffffffd02887547 */ /* 0x000fec000b83ffff */
[----:B------:R-:W-:-:S05]  /*06d0*/  UMOV UR6, UR8 ;  /* 0x0000000800067c82 */ /* 0x000fca0008000000 */
.L_x_1:
[----:B------:R-:W-:-:S09]  /*06e0*/  UISETP.NE.AND UP2, UPT, UR16, URZ, UPT ;  /* 0x000000ff1000728c */ /* 0x000fd2000bf45270 */
[----:B------:R-:W-:Y:S05]  /*06f0*/  BRA.U !UP2, `(.L_x_3) ;  /* 0x000000010ad47547 */ /* 0x000fea000b800000 */
[----:B------:R-:W-:Y:S02]  /*0700*/  UIADD3 UR9, UPT, UPT, UR16, -0x1, URZ ;  /* 0xffffffff10097890 */ /* 0x000fe4000fffe0ff */
[----:B------:R-:W-:Y:S02]  /*0710*/  UISETP.NE.AND UP3, UPT, UR7, URZ, UPT ;  /* 0x000000ff0700728c */ /* 0x000fe4000bf65270 */
[----:B------:R-:W-:-:S09]  /*0720*/  UISETP.GE.U32.AND UP2, UPT, UR9, 0x3, UPT ;  /* 0x000000030900788c */ /* 0x000fd2000bf46070 */
[----:B------:R-:W-:Y:S05]  /*0730*/  BRA.U !UP2, `(.L_x_4) ;  /* 0x000000010a507547 */ /* 0x000fea000b800000 */
[----:B------:R-:W0:Y:S01]  /*0740*/  S2UR UR10, SR_CgaCtaId ;  /* 0x00000000000a79c3 */ /* 0x000e220000008800 */
[----:B------:R-:W-:Y:S01]  /*0750*/  UMOV UR9, 0x400 ;  /* 0x0000040000097882 */ /* 0x000fe20000000000 */
[----:B------:R-:W-:Y:S01]  /*0760*/  IADD3 R10, PT, PT, R8, UR6, RZ ;  /* 0x00000006080a7c10 */ /* 0x000fe2000fffe0ff */
[----:B0-----:R-:W-:-:S06]  /*0770*/  ULEA UR9, UR10, UR9, 0x18 ;  /* 0x000000090a097291 */ /* 0x001fcc000f8ec0ff */
[----:B------:R-:W-:Y:S01]  /*0780*/  LEA R10, R10, UR9, 0x2 ;  /* 0x000000090a0a7c11 */ /* 0x000fe2000f8e10ff */
[----:B------:R-:W-:Y:S02]  /*0790*/  UIADD3 UR9, UPT, UPT, UR13, UR6, URZ ;  /* 0x000000060d097290 */ /* 0x000fe4000fffe0ff */
[----:B------:R-:W-:Y:S02]  /*07a0*/  UIADD3 UR6, UPT, UPT, UR6, 0x4, URZ ;  /* 0x0000000406067890 */ /* 0x000fe4000fffe0ff */
[----:B------:R-:W0:Y:S01]  /*07b0*/  LDS R12, [R10] ;  /* 0x000000000a0c7984 */ /* 0x000e220000000800 */
[----:B------:R-:W-:-:S03]  /*07c0*/  USHF.L.U32 UR9, UR9, 0x2, URZ ;  /* 0x0000000209097899 */ /* 0x000fc600080006ff */
[----:B------:R-:W1:Y:S04]  /*07d0*/  LDS R11, [R10+0x4] ;  /* 0x000004000a0b7984 */ /* 0x000e680000000800 */
[----:B------:R-:W2:Y:S04]  /*07e0*/  LDS R14, [R10+0x8] ;  /* 0x000008000a0e7984 */ /* 0x000ea80000000800 */
[----:B------:R-:W3:Y:S01]  /*07f0*/  LDS R16, [R10+0xc] ;  /* 0x00000c000a107984 */ /* 0x000ee20000000800 */
[----:B------:R-:W0:Y:S01]  /*0800*/  LDCU UR10, c[0x3][UR9] ;  /* 0x00c00000090a77ac */ /* 0x000e220008000800 */
[----:B------:R-:W1:Y:S01]  /*0810*/  LDCU UR17, c[0x3][UR9+0x4] ;  /* 0x00c00080091177ac */ /* 0x000e620008000800 */
[----:B------:R-:W2:Y:S01]  /*0820*/  LDCU UR18, c[0x3][UR9+0x8] ;  /* 0x00c00100091277ac */ /* 0x000ea20008000800 */
[----:B------:R-:W3:Y:S01]  /*0830*/  LDCU UR9, c[0x3][UR9+0xc] ;  /* 0x00c00180090977ac */ /* 0x000ee20008000800 */
[----:B0-----:R-:W-:-:S04]  /*0840*/  FFMA R12, R12, UR10, R9 ;  /* 0x0000000a0c0c7c23 */ /* 0x001fc80008000009 */
[----:B-1----:R-:W-:-:S04]  /*0850*/  FFMA R11, R11, UR17, R12 ;  /* 0x000000110b0b7c23 */ /* 0x002fc8000800000c */
[----:B--2---:R-:W-:-:S04]  /*0860*/  FFMA R11, R14, UR18, R11 ;  /* 0x000000120e0b7c23 */ /* 0x004fc8000800000b */
[----:B---3--:R-:W-:-:S07]  /*0870*/  FFMA R9, R16, UR9, R11 ;  /* 0x0000000910097c23 */ /* 0x008fce000800000b */
.L_x_4:
[----:B------:R-:W-:Y:S05]  /*0880*/  BRA.U !UP3, `(.L_x_3) ;  /* 0x000000010b707547 */ /* 0x000fea000b800000 */
[----:B------:R-:W-:Y:S02]  /*0890*/  UISETP.NE.AND UP2, UPT, UR7, 0x1, UPT ;  /* 0x000000010700788c */ /* 0x000fe4000bf45270 */
[----:B------:R-:W-:-:S07]  /*08a0*/  ULOP3.LUT UP3, URZ, UR22, 0x1, URZ, 0xc0, !UPT ;  /* 0x0000000116ff7892 */ /* 0x000fce000f86c0ff */
        /* <DEDUP_REMOVED lines=10> */
[----:B------:R-:W1:Y:S09]  /*0950*/  LDS R14, [R10+0x4] ;  /* 0x000004000a0e7984 */ /* 0x000e720000000800 */
[----:B------:R-:W0:Y:S01]  /*0960*/  LDCU UR10, c[0x3][UR9] ;  /* 0x00c00000090a77ac */ /* 0x000e220008000800 */
[----:B------:R-:W1:Y:S01]  /*0970*/  LDCU UR9, c[0x3][UR9+0x4] ;  /* 0x00c00080090977ac */ /* 0x000e620008000800 */
[----:B0-----:R-:W-:-:S04]  /*0980*/  FFMA R9, R12, UR10, R9 ;  /* 0x0000000a0c097c23 */ /* 0x001fc80008000009 */
[----:B-1----:R-:W-:-:S07]  /*0990*/  FFMA R9, R14, UR9, R9 ;  /* 0x000000090e097c23 */ /* 0x002fce0008000009 */
.L_x_5:
[----:B------:R-:W-:Y:S05]  /*09a0*/  BRA.U !UP3, `(.L_x_3) ;  /* 0x000000010b287547 */ /* 0x000fea000b800000 */
[----:B------:R-:W0:Y:S01]  /*09b0*/  S2UR UR10, SR_CgaCtaId ;  /* 0x00000000000a79c3 */ /* 0x000e220000008800 */
[----:B------:R-:W-:Y:S01]  /*09c0*/  UMOV UR9, 0x400 ;  /* 0x0000040000097882 */ /* 0x000fe20000000000 */
[----:B------:R-:W-:Y:S01]  /*09d0*/  IADD3 R8, PT, PT, R8, UR6, RZ ;  /* 0x0000000608087c10 */ /* 0x000fe2000fffe0ff */
[----:B------:R-:W-:-:S04]  /*09e0*/  UIADD3 UR6, UPT, UPT, UR13, UR6, URZ ;  /* 0x000000060d067290 */ /* 0x000fc8000fffe0ff */
[----:B------:R-:W-:-:S12]  /*09f0*/  USHF.L.U32 UR6, UR6, 0x2, URZ ;  /* 0x0000000206067899 */ /* 0x000fd800080006ff */
[----:B------:R-:W1:Y:S01]  /*0a00*/  LDCU UR6, c[0x3][UR6] ;  /* 0x00c00000060677ac */ /* 0x000e620008000800 */
[----:B0-----:R-:W-:-:S06]  /*0a10*/  ULEA UR9, UR10, UR9, 0x18 ;  /* 0x000000090a097291 */ /* 0x001fcc000f8ec0ff */
[----:B------:R-:W-:-:S06]  /*0a20*/  LEA R8, R8, UR9, 0x2 ;  /* 0x0000000908087c11 */ /* 0x000fcc000f8e10ff */
[----:B------:R-:W1:Y:S02]  /*0a30*/  LDS R8, [R8] ;  /* 0x0000000008087984 */ /* 0x000e640000000800 */
[----:B-1----:R-:W-:-:S07]  /*0a40*/  FFMA R9, R8, UR6, R9 ;  /* 0x0000000608097c23 */ /* 0x002fce0008000009 */
.L_x_3:
[----:B------:R-:W-:Y:S05]  /*0a50*/  BRA.U UP1, `(.L_x_6) ;  /* 0xfffffff9015c7547 */ /* 0x000fea000b83ffff */
[----:B------:R-:W-:Y:S05]  /*0a60*/  BRA.U UP0, `(.L_x_7) ;  /* 0xfffffff900387547 */ /* 0x000fea000b83ffff */
.L_x_0:
[----:B------:R-:W1:Y:S01]  /*0a70*/  LDCU.64 UR4, c[0x0][0x390] ;  /* 0x00007200ff0477ac */ /* 0x000e620008000a00 */
[----:B------:R-:W2:Y:S01]  /*0a80*/  LDCU UR6, c[0x0][0x398] ;  /* 0x00007300ff0677ac */ /* 0x000ea20008000800 */
[----:B-1----:R-:W-:-:S04]  /*0a90*/  ISETP.GE.AND P0, PT, R2, UR4, PT ;  /* 0x0000000402007c0c */ /* 0x002fc8000bf06270 */
[----:B--2---:R-:W-:-:S04]  /*0aa0*/  ISETP.GE.OR P0, PT, R3, UR6, P0 ;  /* 0x0000000603007c0c */ /* 0x004fc80008706670 */
[----:B------:R-:W-:-:S13]  /*0ab0*/  ISETP.GE.OR P0, PT, R0, UR5, P0 ;  /* 0x0000000500007c0c */ /* 0x000fda0008706670 */
[----:B------:R-:W-:Y:S05]  /*0ac0*/  @P0 EXIT ;  /* 0x000000000000094d */ /* 0x000fea0003800000 */
[----:B------:R-:W1:Y:S01]  /*0ad0*/  LDC.64 R4, c[0x0][0x388] ;  /* 0x0000e200ff047b82 */ /* 0x000e620000000a00 */
[----:B------:R-:W-:-:S04]  /*0ae0*/  IMAD R3, R3, UR4, R2 ;  /* 0x0000000403037c24 */ /* 0x000fc8000f8e0202 */
[----:B------:R-:W-:-:S04]  /*0af0*/  IMAD R3, R3, UR5, R0 ;  /* 0x0000000503037c24 */ /* 0x000fc8000f8e0200 */
[----:B-1----:R-:W-:-:S05]  /*0b00*/  IMAD.WIDE R2, R3, 0x4, R4 ;  /* 0x0000000403027825 */ /* 0x002fca00078e0204 */
[----:B------:R-:W-:Y:S01]  /*0b10*/  STG.E desc[UR14][R2.64], R9 ;  /* 0x0000000902007986 */ /* 0x000fe2000c10190e */
[----:B------:R-:W-:Y:S05]  /*0b20*/  EXIT ;  /* 0x000000000000794d */ /* 0x000fea0003800000 */
.L_x_8:
[----:B------:R-:W-:-:S00]  /*0b30*/  BRA `(.L_x_8) ;  /* 0xfffffffc00fc7947 */ /* 0x000fc0000383ffff */
[----:B------:R-:W-:-:S00]  /*0b40*/  NOP ;  /* 0x0000000000007918 */ /* 0x000fc00000000000 */
        /* <DEDUP_REMOVED lines=11> */
.L_x_9:


//--------------------- .nv.shared._Z21convolution_2D_kernelPfS_iiiiiii --------------------------
	.section	.nv.shared._Z21convolution_2D_kernelPfS_iiiiiii,"aw",@nobits
	.sectionflags	@""
	.align	16
	.zero		1024


//--------------------- .nv.shared.reserved.0     --------------------------
	.section	.nv.shared.reserved.0,"aw",@nobits
	.weak		__nv_reservedSMEM_offset_0_alias
	.size		__nv_reservedSMEM_offset_0_alias, 0, 64
	.other		__nv_reservedSMEM_offset_0_alias,@"STO_CUDA_RESERVED_SHARED STV_DEFAULT"
__nv_reservedSMEM_offset_0_alias:
	.zero		0
	.zero		64


//--------------------- .nv.constant0._Z21convolution_2D_kernelPfS_iiiiiii --------------------------
	.section	.nv.constant0._Z21convolution_2D_kernelPfS_iiiiiii,"a",@progbits
	.sectionflags	@""
	.align	4
.nv.constant0._Z21convolution_2D_kernelPfS_iiiiiii:
	.zero		940


//--------------------- SYMBOLS --------------------------

	.type		.nv.reservedSmem.offset0,@object
	.size		.nv.reservedSmem.offset0,0x4
	.type		.nv.reservedSmem.cap,@object
	.size		.nv.reservedSmem.cap,0x4
